//
// Generated by NVIDIA NVVM Compiler
//
// Compiler Build ID: CL-36424714
// Cuda compilation tools, release 13.0, V13.0.88
// Based on NVVM 20.0.0
//

.version 9.0
.target sm_100
.address_size 64

	// .globl	_Z22transposedMatrixKernelPiS_

.visible .entry _Z22transposedMatrixKernelPiS_(
	.param .u64 .ptr .align 1 _Z22transposedMatrixKernelPiS__param_0,
	.param .u64 .ptr .align 1 _Z22transposedMatrixKernelPiS__param_1
)
{
	.reg .pred 	%p<10>;
	.reg .b32 	%r<69>;
	.reg .b64 	%rd<31>;

	ld.param.u64 	%rd5, [_Z22transposedMatrixKernelPiS__param_0];
	ld.param.u64 	%rd6, [_Z22transposedMatrixKernelPiS__param_1];
	cvta.to.global.u64 	%rd1, %rd6;
	cvta.to.global.u64 	%rd2, %rd5;
	mov.u32 	%r39, %tid.x;
	mov.u32 	%r1, %ntid.x;
	mov.u32 	%r40, %ctaid.x;
	mad.lo.s32 	%r61, %r1, %r40, %r39;
	setp.gt.s32 	%p1, %r61, 159;
	@%p1 bra 	$L__BB0_11;
	mov.u32 	%r41, %tid.y;
	mov.u32 	%r42, %ntid.y;
	mov.u32 	%r43, %ctaid.y;
	mad.lo.s32 	%r3, %r42, %r43, %r41;
	mov.u32 	%r44, %nctaid.y;
	mul.lo.s32 	%r45, %r42, %r44;
	mov.u32 	%r46, %nctaid.x;
	mul.lo.s32 	%r4, %r1, %r46;
	add.s32 	%r5, %r3, %r45;
	max.u32 	%r47, %r5, 160;
	setp.lt.u32 	%p2, %r5, 160;
	selp.u32 	%r48, 1, 0, %p2;
	add.s32 	%r49, %r5, %r48;
	sub.s32 	%r50, %r47, %r49;
	div.u32 	%r51, %r50, %r45;
	add.s32 	%r6, %r51, %r48;
	and.b32  	%r7, %r6, 3;
	mul.lo.s32 	%r8, %r3, 160;
	add.s32 	%r9, %r5, %r45;
	add.s32 	%r10, %r9, %r45;
	shl.b32 	%r11, %r45, 2;
	mul.lo.s32 	%r12, %r45, 160;
	mul.lo.s32 	%r13, %r45, 640;
	mul.lo.s32 	%r14, %r45, 320;
	mul.lo.s32 	%r15, %r45, 480;
	cvt.u64.u32 	%rd23, %r11;
$L__BB0_2:
	setp.gt.u32 	%p3, %r3, 159;
	@%p3 bra 	$L__BB0_10;
	setp.eq.s32 	%p4, %r7, 3;
	mul.lo.s32 	%r17, %r61, 160;
	mov.u32 	%r62, %r3;
	@%p4 bra 	$L__BB0_7;
	setp.eq.s32 	%p5, %r7, 0;
	add.s32 	%r18, %r8, %r61;
	mul.wide.s32 	%rd7, %r18, 4;
	add.s64 	%rd8, %rd2, %rd7;
	ld.global.u32 	%r52, [%rd8];
	add.s32 	%r53, %r3, %r17;
	mul.wide.s32 	%rd9, %r53, 4;
	add.s64 	%rd3, %rd1, %rd9;
	st.global.u32 	[%rd3], %r52;
	mov.u32 	%r62, %r5;
	@%p5 bra 	$L__BB0_7;
	setp.eq.s32 	%p6, %r7, 1;
	add.s32 	%r19, %r18, %r12;
	mul.wide.s32 	%rd10, %r19, 4;
	add.s64 	%rd11, %rd2, %rd10;
	ld.global.u32 	%r54, [%rd11];
	add.s64 	%rd4, %rd3, %rd23;
	st.global.u32 	[%rd4], %r54;
	mov.u32 	%r62, %r9;
	@%p6 bra 	$L__BB0_7;
	add.s32 	%r55, %r19, %r12;
	mul.wide.s32 	%rd14, %r55, 4;
	add.s64 	%rd15, %rd2, %rd14;
	ld.global.u32 	%r56, [%rd15];
	add.s64 	%rd16, %rd4, %rd23;
	st.global.u32 	[%rd16], %r56;
	mov.u32 	%r62, %r10;
$L__BB0_7:
	setp.lt.u32 	%p7, %r6, 3;
	@%p7 bra 	$L__BB0_10;
	add.s32 	%r67, %r62, %r17;
	mad.lo.s32 	%r63, %r62, 160, %r61;
	add.s32 	%r66, %r63, %r12;
	add.s32 	%r65, %r63, %r14;
	add.s32 	%r64, %r63, %r15;
$L__BB0_9:
	mul.wide.s32 	%rd17, %r63, 4;
	add.s64 	%rd18, %rd2, %rd17;
	ld.global.u32 	%r57, [%rd18];
	mul.wide.s32 	%rd19, %r67, 4;
	add.s64 	%rd20, %rd1, %rd19;
	st.global.u32 	[%rd20], %r57;
	mul.wide.s32 	%rd21, %r66, 4;
	add.s64 	%rd22, %rd2, %rd21;
	ld.global.u32 	%r58, [%rd22];
	add.s64 	%rd24, %rd20, %rd23;
	st.global.u32 	[%rd24], %r58;
	mul.wide.s32 	%rd25, %r65, 4;
	add.s64 	%rd26, %rd2, %rd25;
	ld.global.u32 	%r59, [%rd26];
	add.s64 	%rd27, %rd24, %rd23;
	st.global.u32 	[%rd27], %r59;
	mul.wide.s32 	%rd28, %r64, 4;
	add.s64 	%rd29, %rd2, %rd28;
	ld.global.u32 	%r60, [%rd29];
	add.s64 	%rd30, %rd27, %rd23;
	st.global.u32 	[%rd30], %r60;
	add.s32 	%r62, %r62, %r11;
	add.s32 	%r67, %r67, %r11;
	add.s32 	%r66, %r66, %r13;
	add.s32 	%r65, %r65, %r13;
	add.s32 	%r64, %r64, %r13;
	add.s32 	%r63, %r63, %r13;
	setp.lt.u32 	%p8, %r62, 160;
	@%p8 bra 	$L__BB0_9;
$L__BB0_10:
	add.s32 	%r61, %r61, %r4;
	setp.lt.s32 	%p9, %r61, 160;
	@%p9 bra 	$L__BB0_2;
$L__BB0_11:
	ret;

}


// ===== COMPILED SASS (sm_100) =====

	.target	sm_100

	.elftype	@"ET_EXEC"


//--------------------- .note.nv.tkinfo           --------------------------
	.section	.note.nv.tkinfo,"",@"SHT_NOTE"
	.sectionflags	@"SHF_NOTE_NV_TKINFO"
	.tkinfo
        /*0018*/ 	.word	0x00000002
        /*0030*/ 	.string	""
        /*0030*/ 	.string	"ptxas"
        /*0030*/ 	.string	"Cuda compilation tools, release 13.0, V13.0.88"
        /*0030*/ 	.string	"Build cuda_13.0.r13.0/compiler.36424714_0"
        /*0030*/ 	.string	"-arch sm_100 -m 64 "



//--------------------- .note.nv.cuinfo           --------------------------
	.section	.note.nv.cuinfo,"",@"SHT_NOTE"
	.sectionflags	@"SHF_NOTE_NV_CUINFO"
        /*0018*/ 	.short	0x0002
        /*001a*/ 	.short	0x0064
        /*001c*/ 	.short	0x0082
	.zero		2


//--------------------- .nv.info                  --------------------------
	.section	.nv.info,"",@"SHT_CUDA_INFO"
	.align	4


	//----- nvinfo : EIATTR_REGCOUNT
	.align		4
        /*0000*/ 	.byte	0x04, 0x2f
        /*0002*/ 	.short	(.L_1 - .L_0)
	.align		4
.L_0:
        /*0004*/ 	.word	index@(_Z22transposedMatrixKernelPiS_)
        /*0008*/ 	.word	0x00000020


	//----- nvinfo : EIATTR_FRAME_SIZE
	.align		4
.L_1:
        /*000c*/ 	.byte	0x04, 0x11
        /*000e*/ 	.short	(.L_3 - .L_2)
	.align		4
.L_2:
        /*0010*/ 	.word	index@(_Z22transposedMatrixKernelPiS_)
        /*0014*/ 	.word	0x00000000


	//----- nvinfo : EIATTR_MIN_STACK_SIZE
	.align		4
.L_3:
        /*0018*/ 	.byte	0x04, 0x12
        /*001a*/ 	.short	(.L_5 - .L_4)
	.align		4
.L_4:
        /*001c*/ 	.word	index@(_Z22transposedMatrixKernelPiS_)
        /*0020*/ 	.word	0x00000000
.L_5:


//--------------------- .nv.compat                --------------------------
	.section	.nv.compat,"",@"SHT_CUDA_COMPAT_INFO"
	.align	4
        /*0000*/ 	.byte	0x02, 0x09, 0x00, 0x00, 0x02, 0x02, 0x01, 0x00, 0x02, 0x05, 0x05, 0x00, 0x03, 0x07, 0x01, 0x01
        /*0010*/ 	.byte	0x02, 0x03, 0x00, 0x00, 0x02, 0x06, 0x01, 0x00, 0x04, 0x0b, 0x08, 0x00, 0x09, 0x00, 0x00, 0x00
        /*0020*/ 	.byte	0x00, 0x00, 0x00, 0x00


//--------------------- .nv.info._Z22transposedMatrixKernelPiS_ --------------------------
	.section	.nv.info._Z22transposedMatrixKernelPiS_,"",@"SHT_CUDA_INFO"
	.sectionflags	@""
	.align	4


	//----- nvinfo : EIATTR_CUDA_API_VERSION
	.align		4
        /*0000*/ 	.byte	0x04, 0x37
        /*0002*/ 	.short	(.L_7 - .L_6)
.L_6:
        /*0004*/ 	.word	0x00000082


	//----- nvinfo : EIATTR_KPARAM_INFO
	.align		4
.L_7:
        /*0008*/ 	.byte	0x04, 0x17
        /*000a*/ 	.short	(.L_9 - .L_8)
.L_8:
        /*000c*/ 	.word	0x00000000
        /*0010*/ 	.short	0x0001
        /*0012*/ 	.short	0x0008
        /*0014*/ 	.byte	0x00, 0xf5, 0x21, 0x00


	//----- nvinfo : EIATTR_KPARAM_INFO
	.align		4
.L_9:
        /*0018*/ 	.byte	0x04, 0x17
        /*001a*/ 	.short	(.L_11 - .L_10)
.L_10:
        /*001c*/ 	.word	0x00000000
        /*0020*/ 	.short	0x0000
        /*0022*/ 	.short	0x0000
        /*0024*/ 	.byte	0x00, 0xf5, 0x21, 0x00


	//----- nvinfo : EIATTR_SPARSE_MMA_MASK
	.align		4
.L_11:
        /*0028*/ 	.byte	0x03, 0x50
        /*002a*/ 	.short	0x0000


	//----- nvinfo : EIATTR_MAXREG_COUNT
	.align		4
        /*002c*/ 	.byte	0x03, 0x1b
        /*002e*/ 	.short	0x00ff


	//----- nvinfo : EIATTR_MERCURY_ISA_VERSION
	.align		4
        /*0030*/ 	.byte	0x03, 0x5f
        /*0032*/ 	.short	0x0101


	//----- nvinfo : EIATTR_VRC_CTA_INIT_COUNT
	.align		4
        /*0034*/ 	.byte	0x02, 0x4a
	.zero		1
	.zero		1


	//----- nvinfo : EIATTR_EXIT_INSTR_OFFSETS
	.align		4
        /*0038*/ 	.byte	0x04, 0x1c
        /*003a*/ 	.short	(.L_13 - .L_12)


	//   ....[0]....
.L_12:
        /*003c*/ 	.word	0x00000060


	//   ....[1]....
        /*0040*/ 	.word	0x00000770


	//----- nvinfo : EIATTR_CRS_STACK_SIZE
	.align		4
.L_13:
        /*0044*/ 	.byte	0x04, 0x1e
        /*0046*/ 	.short	(.L_15 - .L_14)
.L_14:
        /*0048*/ 	.word	0x00000000


	//----- nvinfo : EIATTR_CBANK_PARAM_SIZE
	.align		4
.L_15:
        /*004c*/ 	.byte	0x03, 0x19
        /*004e*/ 	.short	0x0010


	//----- nvinfo : EIATTR_PARAM_CBANK
	.align		4
        /*0050*/ 	.byte	0x04, 0x0a
        /*0052*/ 	.short	(.L_17 - .L_16)
	.align		4
.L_16:
        /*0054*/ 	.word	index@(.nv.constant0._Z22transposedMatrixKernelPiS_)
        /*0058*/ 	.short	0x0380
        /*005a*/ 	.short	0x0010


	//----- nvinfo : EIATTR_SW_WAR
	.align		4
.L_17:
        /*005c*/ 	.byte	0x04, 0x36
        /*005e*/ 	.short	(.L_19 - .L_18)
.L_18:
        /*0060*/ 	.word	0x00000008
.L_19:


//--------------------- .nv.callgraph             --------------------------
	.section	.nv.callgraph,"",@"SHT_CUDA_CALLGRAPH"
	.align	4
	.sectionentsize	8
	.align		4
        /*0000*/ 	.word	0x00000000
	.align		4
        /*0004*/ 	.word	0xffffffff
	.align		4
        /*0008*/ 	.word	0x00000000
	.align		4
        /*000c*/ 	.word	0xfffffffe
	.align		4
        /*0010*/ 	.word	0x00000000
	.align		4
        /*0014*/ 	.word	0xfffffffd
	.align		4
        /*0018*/ 	.word	0x00000000
	.align		4
        /*001c*/ 	.word	0xfffffffc


//--------------------- .text._Z22transposedMatrixKernelPiS_ --------------------------
	.section	.text._Z22transposedMatrixKernelPiS_,"ax",@progbits
	.align	128
        .global         _Z22transposedMatrixKernelPiS_
        .type           _Z22transposedMatrixKernelPiS_,@function
        .size           _Z22transposedMatrixKernelPiS_,(.L_x_7 - _Z22transposedMatrixKernelPiS_)
        .other          _Z22transposedMatrixKernelPiS_,@"STO_CUDA_ENTRY STV_DEFAULT"
_Z22transposedMatrixKernelPiS_:
.text._Z22transposedMatrixKernelPiS_:
[----:B------:R-:W-:Y:S01]  /*0000*/  LDC R1, c[0x0][0x37c] ;  /* 0x0000df00ff017b82 */ /* 0x000fe20000000800 */
[----:B------:R-:W0:Y:S01]  /*0010*/  S2R R4, SR_TID.X ;  /* 0x0000000000047919 */ /* 0x000e220000002100 */
[----:B------:R-:W0:Y:S01]  /*0020*/  LDCU UR4, c[0x0][0x360] ;  /* 0x00006c00ff0477ac */ /* 0x000e220008000800 */
[----:B------:R-:W0:Y:S02]  /*0030*/  S2R R3, SR_CTAID.X ;  /* 0x0000000000037919 */ /* 0x000e240000002500 */
[----:B0-----:R-:W-:-:S05]  /*0040*/  IMAD R4, R3, UR4, R4 ;  /* 0x0000000403047c24 */ /* 0x001fca000f8e0204 */
[----:B------:R-:W-:-:S13]  /*0050*/  ISETP.GT.AND P0, PT, R4, 0x9f, PT ;  /* 0x0000009f0400780c */ /* 0x000fda0003f04270 */
[----:B------:R-:W-:Y:S05]  /*0060*/  @P0 EXIT ;  /* 0x000000000000094d */ /* 0x000fea0003800000 */
[----:B------:R-:W0:Y:S01]  /*0070*/  LDCU UR5, c[0x0][0x364] ;  /* 0x00006c80ff0577ac */ /* 0x000e220008000800 */
[----:B------:R-:W0:Y:S01]  /*0080*/  LDC R0, c[0x0][0x374] ;  /* 0x0000dd00ff007b82 */ /* 0x000e220000000800 */
[----:B------:R-:W1:Y:S01]  /*0090*/  S2R R3, SR_TID.Y ;  /* 0x0000000000037919 */ /* 0x000e620000002200 */
[----:B------:R-:W2:Y:S01]  /*00a0*/  LDCU.64 UR6, c[0x0][0x358] ;  /* 0x00006b00ff0677ac */ /* 0x000ea20008000a00 */
[----:B------:R-:W1:Y:S01]  /*00b0*/  S2R R2, SR_CTAID.Y ;  /* 0x0000000000027919 */ /* 0x000e620000002600 */
[----:B0-----:R-:W-:-:S04]  /*00c0*/  IMAD R0, R0, UR5, RZ ;  /* 0x0000000500007c24 */ /* 0x001fc8000f8e02ff */
[----:B------:R-:W0:Y:S01]  /*00d0*/  I2F.U32.RP R9, R0 ;  /* 0x0000000000097306 */ /* 0x000e220000209000 */
[----:B------:R-:W-:Y:S02]  /*00e0*/  IADD3 R11, PT, PT, RZ, -R0, RZ ;  /* 0x80000000ff0b7210 */ /* 0x000fe40007ffe0ff */
[----:B------:R-:W-:Y:S01]  /*00f0*/  ISETP.NE.U32.AND P2, PT, R0, RZ, PT ;  /* 0x000000ff0000720c */ /* 0x000fe20003f45070 */
[----:B-1----:R-:W-:Y:S01]  /*0100*/  IMAD R3, R2, UR5, R3 ;  /* 0x0000000502037c24 */ /* 0x002fe2000f8e0203 */
[----:B------:R-:W1:Y:S03]  /*0110*/  LDCU UR5, c[0x0][0x370] ;  /* 0x00006e00ff0577ac */ /* 0x000e660008000800 */
[----:B------:R-:W-:Y:S01]  /*0120*/  IMAD.IADD R5, R3, 0x1, R0 ;  /* 0x0000000103057824 */ /* 0x000fe200078e0200 */
[----:B0-----:R-:W0:Y:S04]  /*0130*/  MUFU.RCP R9, R9 ;  /* 0x0000000900097308 */ /* 0x001e280000001000 */
[----:B------:R-:W-:-:S02]  /*0140*/  ISETP.GE.U32.AND P0, PT, R5, 0xa0, PT ;  /* 0x000000a00500780c */ /* 0x000fc40003f06070 */
[----:B------:R-:W-:Y:S02]  /*0150*/  VIMNMX.U32 R2, PT, PT, R5, 0xa0, !PT ;  /* 0x000000a005027848 */ /* 0x000fe40007fe0000 */
[----:B------:R-:W-:Y:S01]  /*0160*/  SEL R8, RZ, 0x1, P0 ;  /* 0x00000001ff087807 */ /* 0x000fe20000000000 */
[----:B-1----:R-:W-:Y:S01]  /*0170*/  UIMAD UR4, UR4, UR5, URZ ;  /* 0x00000005040472a4 */ /* 0x002fe2000f8e02ff */
[----:B0-----:R-:W-:-:S04]  /*0180*/  IADD3 R6, PT, PT, R9, 0xffffffe, RZ ;  /* 0x0ffffffe09067810 */ /* 0x001fc80007ffe0ff */
[----:B------:R0:W1:Y:S02]  /*0190*/  F2I.FTZ.U32.TRUNC.NTZ R7, R6 ;  /* 0x0000000600077305 */ /* 0x000064000021f000 */
[----:B0-----:R-:W-:Y:S02]  /*01a0*/  HFMA2 R6, -RZ, RZ, 0, 0 ;  /* 0x00000000ff067431 */ /* 0x001fe400000001ff */
[----:B-1----:R-:W-:-:S04]  /*01b0*/  IMAD R11, R11, R7, RZ ;  /* 0x000000070b0b7224 */ /* 0x002fc800078e02ff */
[----:B------:R-:W-:Y:S01]  /*01c0*/  IMAD.HI.U32 R10, R7, R11, R6 ;  /* 0x0000000b070a7227 */ /* 0x000fe200078e0006 */
[----:B------:R-:W-:Y:S02]  /*01d0*/  IADD3 R7, PT, PT, R2, -R5, -R8 ;  /* 0x8000000502077210 */ /* 0x000fe40007ffe808 */
[----:B------:R-:W-:-:S03]  /*01e0*/  SHF.L.U32 R6, R0, 0x2, RZ ;  /* 0x0000000200067819 */ /* 0x000fc600000006ff */
[----:B------:R-:W-:-:S04]  /*01f0*/  IMAD.HI.U32 R9, R10, R7, RZ ;  /* 0x000000070a097227 */ /* 0x000fc800078e00ff */
[----:B------:R-:W-:-:S04]  /*0200*/  IMAD.MOV R2, RZ, RZ, -R9 ;  /* 0x000000ffff027224 */ /* 0x000fc800078e0a09 */
[----:B------:R-:W-:-:S05]  /*0210*/  IMAD R7, R0, R2, R7 ;  /* 0x0000000200077224 */ /* 0x000fca00078e0207 */
[----:B------:R-:W-:-:S13]  /*0220*/  ISETP.GE.U32.AND P0, PT, R7, R0, PT ;  /* 0x000000000700720c */ /* 0x000fda0003f06070 */
[----:B------:R-:W-:Y:S01]  /*0230*/  @P0 IADD3 R7, PT, PT, -R0, R7, RZ ;  /* 0x0000000700070210 */ /* 0x000fe20007ffe1ff */
[----:B------:R-:W-:-:S03]  /*0240*/  @P0 VIADD R9, R9, 0x1 ;  /* 0x0000000109090836 */ /* 0x000fc60000000000 */
[----:B------:R-:W-:Y:S02]  /*0250*/  ISETP.GE.U32.AND P1, PT, R7, R0, PT ;  /* 0x000000000700720c */ /* 0x000fe40003f26070 */
[----:B------:R-:W-:-:S11]  /*0260*/  IADD3 R7, PT, PT, R0, R5, RZ ;  /* 0x0000000500077210 */ /* 0x000fd60007ffe0ff */
[----:B------:R-:W-:Y:S02]  /*0270*/  @P1 IADD3 R9, PT, PT, R9, 0x1, RZ ;  /* 0x0000000109091810 */ /* 0x000fe40007ffe0ff */
[----:B------:R-:W-:-:S05]  /*0280*/  @!P2 LOP3.LUT R9, RZ, R0, RZ, 0x33, !PT ;  /* 0x00000000ff09a212 */ /* 0x000fca00078e33ff */
[----:B------:R-:W-:Y:S01]  /*0290*/  IMAD.IADD R2, R8, 0x1, R9 ;  /* 0x0000000108027824 */ /* 0x000fe200078e0209 */
[----:B------:R-:W-:-:S04]  /*02a0*/  IADD3 R8, PT, PT, R0, R7, RZ ;  /* 0x0000000700087210 */ /* 0x000fc80007ffe0ff */
[----:B--2---:R-:W-:-:S07]  /*02b0*/  LOP3.LUT R9, R2, 0x3, RZ, 0xc0, !PT ;  /* 0x0000000302097812 */ /* 0x004fce00078ec0ff */
.L_x_5:
[----:B------:R-:W-:Y:S01]  /*02c0*/  ISETP.GT.U32.AND P0, PT, R3, 0x9f, PT ;  /* 0x0000009f0300780c */ /* 0x000fe20003f04070 */
[----:B------:R-:W-:-:S12]  /*02d0*/  BSSY.RECONVERGENT B0, `(.L_x_0) ;  /* 0x0000046000007945 */ /* 0x000fd80003800200 */
[----:B0123--:R-:W-:Y:S05]  /*02e0*/  @P0 BRA `(.L_x_1) ;  /* 0x0000000400100947 */ /* 0x00ffea0003800000 */
[----:B------:R-:W-:Y:S01]  /*02f0*/  ISETP.NE.AND P0, PT, R9, 0x3, PT ;  /* 0x000000030900780c */ /* 0x000fe20003f05270 */
[----:B------:R-:W-:Y:S01]  /*0300*/  BSSY.RECONVERGENT B1, `(.L_x_2) ;  /* 0x000001e000017945 */ /* 0x000fe20003800200 */
[----:B------:R-:W-:-:S11]  /*0310*/  IMAD.MOV.U32 R28, RZ, RZ, R3 ;  /* 0x000000ffff1c7224 */ /* 0x000fd600078e0003 */
[----:B------:R-:W-:Y:S05]  /*0320*/  @!P0 BRA `(.L_x_3) ;  /* 0x00000000006c8947 */ /* 0x000fea0003800000 */
[----:B------:R-:W0:Y:S01]  /*0330*/  LDC.64 R10, c[0x0][0x380] ;  /* 0x0000e000ff0a7b82 */ /* 0x000e220000000a00 */
[----:B------:R-:W-:-:S07]  /*0340*/  IMAD R19, R3, 0xa0, R4 ;  /* 0x000000a003137824 */ /* 0x000fce00078e0204 */
[----:B------:R-:W1:Y:S01]  /*0350*/  LDC.64 R12, c[0x0][0x388] ;  /* 0x0000e200ff0c7b82 */ /* 0x000e620000000a00 */
[----:B0-----:R-:W-:-:S06]  /*0360*/  IMAD.WIDE R14, R19, 0x4, R10 ;  /* 0x00000004130e7825 */ /* 0x001fcc00078e020a */
[----:B------:R-:W2:Y:S01]  /*0370*/  LDG.E R15, desc[UR6][R14.64] ;  /* 0x000000060e0f7981 */ /* 0x000ea2000c1e1900 */
[----:B------:R-:W-:Y:S01]  /*0380*/  IMAD R17, R4, 0xa0, R3 ;  /* 0x000000a004117824 */ /* 0x000fe200078e0203 */
[----:B------:R-:W-:Y:S02]  /*0390*/  ISETP.NE.AND P0, PT, R9, RZ, PT ;  /* 0x000000ff0900720c */ /* 0x000fe40003f05270 */
[----:B------:R-:W-:Y:S01]  /*03a0*/  MOV R28, R5 ;  /* 0x00000005001c7202 */ /* 0x000fe20000000f00 */
[----:B-1----:R-:W-:-:S05]  /*03b0*/  IMAD.WIDE R12, R17, 0x4, R12 ;  /* 0x00000004110c7825 */ /* 0x002fca00078e020c */
[----:B--2---:R0:W-:Y:S05]  /*03c0*/  STG.E desc[UR6][R12.64], R15 ;  /* 0x0000000f0c007986 */ /* 0x0041ea000c101906 */
[----:B------:R-:W-:Y:S05]  /*03d0*/  @!P0 BRA `(.L_x_3) ;  /* 0x0000000000408947 */ /* 0x000fea0003800000 */
[----:B------:R-:W-:-:S04]  /*03e0*/  IMAD R19, R0, 0xa0, R19 ;  /* 0x000000a000137824 */ /* 0x000fc800078e0213 */
[----:B0-----:R-:W-:-:S06]  /*03f0*/  IMAD.WIDE R14, R19, 0x4, R10 ;  /* 0x00000004130e7825 */ /* 0x001fcc00078e020a */
[----:B------:R-:W2:Y:S01]  /*0400*/  LDG.E R15, desc[UR6][R14.64] ;  /* 0x000000060e0f7981 */ /* 0x000ea2000c1e1900 */
[----:B------:R-:W-:Y:S01]  /*0410*/  IADD3 R12, P0, PT, R6, R12, RZ ;  /* 0x0000000c060c7210 */ /* 0x000fe20007f1e0ff */
[----:B------:R-:W-:-:S03]  /*0420*/  IMAD.MOV.U32 R28, RZ, RZ, R7 ;  /* 0x000000ffff1c7224 */ /* 0x000fc600078e0007 */
[----:B------:R-:W-:Y:S02]  /*0430*/  IADD3.X R13, PT, PT, RZ, R13, RZ, P0, !PT ;  /* 0x0000000dff0d7210 */ /* 0x000fe400007fe4ff */
[----:B------:R-:W-:-:S03]  /*0440*/  ISETP.NE.AND P0, PT, R9, 0x1, PT ;  /* 0x000000010900780c */ /* 0x000fc60003f05270 */
[----:B--2---:R1:W-:Y:S10]  /*0450*/  STG.E desc[UR6][R12.64], R15 ;  /* 0x0000000f0c007986 */ /* 0x0043f4000c101906 */
[----:B------:R-:W-:Y:S05]  /*0460*/  @!P0 BRA `(.L_x_3) ;  /* 0x00000000001c8947 */ /* 0x000fea0003800000 */
[----:B-1----:R-:W-:-:S04]  /*0470*/  IMAD R15, R0, 0xa0, R19 ;  /* 0x000000a0000f7824 */ /* 0x002fc800078e0213 */
[----:B------:R-:W-:-:S06]  /*0480*/  IMAD.WIDE R10, R15, 0x4, R10 ;  /* 0x000000040f0a7825 */ /* 0x000fcc00078e020a */
[----:B------:R-:W2:Y:S01]  /*0490*/  LDG.E R11, desc[UR6][R10.64] ;  /* 0x000000060a0b7981 */ /* 0x000ea2000c1e1900 */
[----:B------:R-:W-:Y:S02]  /*04a0*/  IADD3 R12, P0, PT, R6, R12, RZ ;  /* 0x0000000c060c7210 */ /* 0x000fe40007f1e0ff */
[----:B------:R-:W-:Y:S02]  /*04b0*/  MOV R28, R8 ;  /* 0x00000008001c7202 */ /* 0x000fe40000000f00 */
[----:B------:R-:W-:-:S05]  /*04c0*/  IADD3.X R13, PT, PT, RZ, R13, RZ, P0, !PT ;  /* 0x0000000dff0d7210 */ /* 0x000fca00007fe4ff */
[----:B--2---:R2:W-:Y:S04]  /*04d0*/  STG.E desc[UR6][R12.64], R11 ;  /* 0x0000000b0c007986 */ /* 0x0045e8000c101906 */
.L_x_3:
[----:B------:R-:W-:Y:S05]  /*04e0*/  BSYNC.RECONVERGENT B1 ;  /* 0x0000000000017941 */ /* 0x000fea0003800200 */
.L_x_2:
[----:B------:R-:W-:-:S13]  /*04f0*/  ISETP.GE.U32.AND P0, PT, R2, 0x3, PT ;  /* 0x000000030200780c */ /* 0x000fda0003f06070 */
[----:B------:R-:W-:Y:S05]  /*0500*/  @!P0 BRA `(.L_x_1) ;  /* 0x0000000000888947 */ /* 0x000fea0003800000 */
[----:B012---:R-:W0:Y:S01]  /*0510*/  LDC.64 R12, c[0x0][0x380] ;  /* 0x0000e000ff0c7b82 */ /* 0x007e220000000a00 */
[----:B------:R-:W-:Y:S02]  /*0520*/  IMAD R25, R28, 0xa0, R4 ;  /* 0x000000a01c197824 */ /* 0x000fe400078e0204 */
[----:B------:R-:W-:Y:S02]  /*0530*/  IMAD R11, R4, 0xa0, R28 ;  /* 0x000000a0040b7824 */ /* 0x000fe400078e021c */
[C-C-:B------:R-:W-:Y:S02]  /*0540*/  IMAD R29, R0.reuse, 0xa0, R25.reuse ;  /* 0x000000a0001d7824 */ /* 0x140fe400078e0219 */
[C-C-:B------:R-:W-:Y:S01]  /*0550*/  IMAD R10, R0.reuse, 0x140, R25.reuse ;  /* 0x00000140000a7824 */ /* 0x140fe200078e0219 */
[----:B------:R-:W1:Y:S01]  /*0560*/  LDC.64 R14, c[0x0][0x388] ;  /* 0x0000e200ff0e7b82 */ /* 0x000e620000000a00 */
[----:B------:R-:W-:-:S07]  /*0570*/  IMAD R24, R0, 0x1e0, R25 ;  /* 0x000001e000187824 */ /* 0x000fce00078e0219 */
.L_x_4:
[----:B0--3--:R-:W-:-:S06]  /*0580*/  IMAD.WIDE R22, R25, 0x4, R12 ;  /* 0x0000000419167825 */ /* 0x009fcc00078e020c */
[----:B------:R-:W2:Y:S01]  /*0590*/  LDG.E R23, desc[UR6][R22.64] ;  /* 0x0000000616177981 */ /* 0x000ea2000c1e1900 */
[----:B-1----:R-:W-:-:S04]  /*05a0*/  IMAD.WIDE R18, R11, 0x4, R14 ;  /* 0x000000040b127825 */ /* 0x002fc800078e020e */
[----:B------:R-:W-:Y:S01]  /*05b0*/  IMAD.WIDE R26, R29, 0x4, R12 ;  /* 0x000000041d1a7825 */ /* 0x000fe200078e020c */
[----:B------:R-:W-:Y:S01]  /*05c0*/  IADD3 R16, P0, PT, R6, R18, RZ ;  /* 0x0000001206107210 */ /* 0x000fe20007f1e0ff */
[----:B--2---:R0:W-:Y:S04]  /*05d0*/  STG.E desc[UR6][R18.64], R23 ;  /* 0x0000001712007986 */ /* 0x0041e8000c101906 */
[----:B------:R-:W2:Y:S01]  /*05e0*/  LDG.E R27, desc[UR6][R26.64] ;  /* 0x000000061a1b7981 */ /* 0x000ea2000c1e1900 */
[----:B------:R-:W-:Y:S02]  /*05f0*/  IMAD.X R17, RZ, RZ, R19, P0 ;  /* 0x000000ffff117224 */ /* 0x000fe400000e0613 */
[----:B0-----:R-:W-:-:S03]  /*0600*/  IMAD.WIDE R18, R10, 0x4, R12 ;  /* 0x000000040a127825 */ /* 0x001fc600078e020c */
[----:B--2---:R0:W-:Y:S04]  /*0610*/  STG.E desc[UR6][R16.64], R27 ;  /* 0x0000001b10007986 */ /* 0x0041e8000c101906 */
[----:B------:R-:W2:Y:S01]  /*0620*/  LDG.E R19, desc[UR6][R18.64] ;  /* 0x0000000612137981 */ /* 0x000ea2000c1e1900 */
[----:B------:R-:W-:Y:S01]  /*0630*/  IADD3 R20, P0, PT, R6, R16, RZ ;  /* 0x0000001006147210 */ /* 0x000fe20007f1e0ff */
[----:B------:R-:W-:-:S03]  /*0640*/  IMAD.WIDE R22, R24, 0x4, R12 ;  /* 0x0000000418167825 */ /* 0x000fc600078e020c */
[----:B------:R-:W-:Y:S02]  /*0650*/  IADD3.X R21, PT, PT, RZ, R17, RZ, P0, !PT ;  /* 0x00000011ff157210 */ /* 0x000fe400007fe4ff */
[----:B------:R-:W-:-:S03]  /*0660*/  IADD3 R26, P0, PT, R6, R20, RZ ;  /* 0x00000014061a7210 */ /* 0x000fc60007f1e0ff */
[----:B--2---:R3:W-:Y:S04]  /*0670*/  STG.E desc[UR6][R20.64], R19 ;  /* 0x0000001314007986 */ /* 0x0047e8000c101906 */
[----:B------:R-:W2:Y:S01]  /*0680*/  LDG.E R23, desc[UR6][R22.64] ;  /* 0x0000000616177981 */ /* 0x000ea2000c1e1900 */
[----:B0-----:R-:W-:Y:S01]  /*0690*/  IADD3.X R27, PT, PT, RZ, R21, RZ, P0, !PT ;  /* 0x00000015ff1b7210 */ /* 0x001fe200007fe4ff */
[C---:B------:R-:W-:Y:S01]  /*06a0*/  IMAD.IADD R28, R6.reuse, 0x1, R28 ;  /* 0x00000001061c7824 */ /* 0x040fe200078e021c */
[----:B------:R-:W-:Y:S01]  /*06b0*/  IADD3 R11, PT, PT, R6, R11, RZ ;  /* 0x0000000b060b7210 */ /* 0x000fe20007ffe0ff */
[C---:B------:R-:W-:Y:S02]  /*06c0*/  IMAD R29, R0.reuse, 0x280, R29 ;  /* 0x00000280001d7824 */ /* 0x040fe400078e021d */
[----:B------:R-:W-:Y:S01]  /*06d0*/  IMAD R10, R0, 0x280, R10 ;  /* 0x00000280000a7824 */ /* 0x000fe200078e020a */
[----:B------:R-:W-:Y:S01]  /*06e0*/  ISETP.GE.U32.AND P0, PT, R28, 0xa0, PT ;  /* 0x000000a01c00780c */ /* 0x000fe20003f06070 */
[----:B------:R-:W-:-:S02]  /*06f0*/  IMAD R24, R0, 0x280, R24 ;  /* 0x0000028000187824 */ /* 0x000fc400078e0218 */
[----:B------:R-:W-:Y:S01]  /*0700*/  IMAD R25, R0, 0x280, R25 ;  /* 0x0000028000197824 */ /* 0x000fe200078e0219 */
[----:B--2---:R3:W-:Y:S09]  /*0710*/  STG.E desc[UR6][R26.64], R23 ;  /* 0x000000171a007986 */ /* 0x0047f2000c101906 */
[----:B------:R-:W-:Y:S05]  /*0720*/  @!P0 BRA `(.L_x_4) ;  /* 0xfffffffc00948947 */ /* 0x000fea000383ffff */
.L_x_1:
[----:B------:R-:W-:Y:S05]  /*0730*/  BSYNC.RECONVERGENT B0 ;  /* 0x0000000000007941 */ /* 0x000fea0003800200 */
.L_x_0:
[----:B------:R-:W-:-:S04]  /*0740*/  IADD3 R4, PT, PT, R4, UR4, RZ ;  /* 0x0000000404047c10 */ /* 0x000fc8000fffe0ff */
[----:B------:R-:W-:-:S13]  /*0750*/  ISETP.GE.AND P0, PT, R4, 0xa0, PT ;  /* 0x000000a00400780c */ /* 0x000fda0003f06270 */
[----:B------:R-:W-:Y:S05]  /*0760*/  @!P0 BRA `(.L_x_5) ;  /* 0xfffffff800d48947 */ /* 0x000fea000383ffff */
[----:B------:R-:W-:Y:S05]  /*0770*/  EXIT ;  /* 0x000000000000794d */ /* 0x000fea0003800000 */
.L_x_6:
[----:B------:R-:W-:-:S00]  /*0780*/  BRA `(.L_x_6) ;  /* 0xfffffffc00fc7947 */ /* 0x000fc0000383ffff */
[----:B------:R-:W-:-:S00]  /*0790*/  NOP ;  /* 0x0000000000007918 */ /* 0x000fc00000000000 */
        /* <DEDUP_REMOVED lines=14> */
.L_x_7:


//--------------------- .nv.shared.reserved.0     --------------------------
	.section	.nv.shared.reserved.0,"aw",@nobits
	.weak		__nv_reservedSMEM_offset_0_alias
	.size		__nv_reservedSMEM_offset_0_alias, 0, 64
	.other		__nv_reservedSMEM_offset_0_alias,@"STO_CUDA_RESERVED_SHARED STV_DEFAULT"
__nv_reservedSMEM_offset_0_alias:
	.zero		0
	.zero		64


//--------------------- .nv.constant0._Z22transposedMatrixKernelPiS_ --------------------------
	.section	.nv.constant0._Z22transposedMatrixKernelPiS_,"a",@progbits
	.sectionflags	@""
	.align	4
.nv.constant0._Z22transposedMatrixKernelPiS_:
	.zero		912


//--------------------- SYMBOLS --------------------------

	.type		.nv.reservedSmem.offset0,@object
	.size		.nv.reservedSmem.offset0,0x4
